//
// Generated by NVIDIA NVVM Compiler
//
// Compiler Build ID: CL-36424714
// Cuda compilation tools, release 13.0, V13.0.88
// Based on NVVM 20.0.0
//

.version 9.0
.target sm_100
.address_size 64

	// .globl	_Z5hellov
.extern .func  (.param .b32 func_retval0) vprintf
(
	.param .b64 vprintf_param_0,
	.param .b64 vprintf_param_1
)
;
.global .align 1 .b8 $str[13] = {72, 69, 76, 76, 79, 32, 87, 79, 82, 76, 68, 33};
.global .align 8 .u64 STR = generic($str);
.global .align 1 .b8 $str$1[3] = {37, 99};

.visible .entry _Z5hellov()
{
	.local .align 8 .b8 	__local_depot0[8];
	.reg .b64 	%SP;
	.reg .b64 	%SPL;
	.reg .b16 	%rs<5>;
	.reg .b32 	%r<5>;
	.reg .b64 	%rd<8>;

	mov.u64 	%SPL, __local_depot0;
	cvta.local.u64 	%SP, %SPL;
	add.u64 	%rd1, %SP, 0;
	add.u64 	%rd2, %SPL, 0;
	ld.global.u64 	%rd3, [STR];
	mov.u32 	%r1, %tid.x;
	cvt.u16.u32 	%rs1, %r1;
	mul.hi.u16 	%rs2, %rs1, 5462;
	mul.lo.s16 	%rs3, %rs2, 12;
	sub.s16 	%rs4, %rs1, %rs3;
	cvt.u64.u16 	%rd4, %rs4;
	add.s64 	%rd5, %rd3, %rd4;
	ld.s8 	%r2, [%rd5];
	st.local.u32 	[%rd2], %r2;
	mov.u64 	%rd6, $str$1;
	cvta.global.u64 	%rd7, %rd6;
	{ // callseq 0, 0
	.param .b64 param0;
	st.param.b64 	[param0], %rd7;
	.param .b64 param1;
	st.param.b64 	[param1], %rd1;
	.param .b32 retval0;
	call.uni (retval0), 
	vprintf, 
	(
	param0, 
	param1
	);
	ld.param.b32 	%r3, [retval0];
	} // callseq 0
	ret;

}


// ===== COMPILED SASS (sm_100) =====

	.target	sm_100

	.elftype	@"ET_EXEC"


//--------------------- .note.nv.tkinfo           --------------------------
	.section	.note.nv.tkinfo,"",@"SHT_NOTE"
	.sectionflags	@"SHF_NOTE_NV_TKINFO"
	.tkinfo
        /*0018*/ 	.word	0x00000002
        /*0030*/ 	.string	""
        /*0030*/ 	.string	"ptxas"
        /*0030*/ 	.string	"Cuda compilation tools, release 13.0, V13.0.88"
        /*0030*/ 	.string	"Build cuda_13.0.r13.0/compiler.36424714_0"
        /*0030*/ 	.string	"-arch sm_100 -m 64 "



//--------------------- .note.nv.cuinfo           --------------------------
	.section	.note.nv.cuinfo,"",@"SHT_NOTE"
	.sectionflags	@"SHF_NOTE_NV_CUINFO"
        /*0018*/ 	.short	0x0002
        /*001a*/ 	.short	0x0064
        /*001c*/ 	.short	0x0082
	.zero		2


//--------------------- .nv.info                  --------------------------
	.section	.nv.info,"",@"SHT_CUDA_INFO"
	.align	4


	//----- nvinfo : EIATTR_REGCOUNT
	.align		4
        /*0000*/ 	.byte	0x04, 0x2f
        /*0002*/ 	.short	(.L_4 - .L_3)
	.align		4
.L_3:
        /*0004*/ 	.word	index@(_Z5hellov)
        /*0008*/ 	.word	0x00000018


	//----- nvinfo : EIATTR_FRAME_SIZE
	.align		4
.L_4:
        /*000c*/ 	.byte	0x04, 0x11
        /*000e*/ 	.short	(.L_6 - .L_5)
	.align		4
.L_5:
        /*0010*/ 	.word	index@(_Z5hellov)
        /*0014*/ 	.word	0x00000008


	//----- nvinfo : EIATTR_MIN_STACK_SIZE
	.align		4
.L_6:
        /*0018*/ 	.byte	0x04, 0x12
        /*001a*/ 	.short	(.L_8 - .L_7)
	.align		4
.L_7:
        /*001c*/ 	.word	index@(_Z5hellov)
        /*0020*/ 	.word	0x00000008
.L_8:


//--------------------- .nv.compat                --------------------------
	.section	.nv.compat,"",@"SHT_CUDA_COMPAT_INFO"
	.align	4
        /*0000*/ 	.byte	0x02, 0x09, 0x00, 0x00, 0x02, 0x02, 0x01, 0x00, 0x02, 0x05, 0x05, 0x00, 0x03, 0x07, 0x01, 0x01
        /*0010*/ 	.byte	0x02, 0x03, 0x00, 0x00, 0x02, 0x06, 0x01, 0x00, 0x04, 0x0b, 0x08, 0x00, 0x09, 0x00, 0x00, 0x00
        /*0020*/ 	.byte	0x00, 0x00, 0x00, 0x00


//--------------------- .nv.info._Z5hellov        --------------------------
	.section	.nv.info._Z5hellov,"",@"SHT_CUDA_INFO"
	.sectionflags	@""
	.align	4


	//----- nvinfo : EIATTR_CUDA_API_VERSION
	.align		4
        /*0000*/ 	.byte	0x04, 0x37
        /*0002*/ 	.short	(.L_10 - .L_9)
.L_9:
        /*0004*/ 	.word	0x00000082


	//----- nvinfo : EIATTR_SPARSE_MMA_MASK
	.align		4
.L_10:
        /*0008*/ 	.byte	0x03, 0x50
        /*000a*/ 	.short	0x0000


	//----- nvinfo : EIATTR_MAXREG_COUNT
	.align		4
        /*000c*/ 	.byte	0x03, 0x1b
        /*000e*/ 	.short	0x00ff


	//----- nvinfo : EIATTR_EXTERNS
	.align		4
        /*0010*/ 	.byte	0x04, 0x0f
        /*0012*/ 	.short	(.L_12 - .L_11)


	//   ....[0]....
	.align		4
.L_11:
        /*0014*/ 	.word	index@(vprintf)


	//----- nvinfo : EIATTR_MERCURY_ISA_VERSION
	.align		4
.L_12:
        /*0018*/ 	.byte	0x03, 0x5f
        /*001a*/ 	.short	0x0101


	//----- nvinfo : EIATTR_VRC_CTA_INIT_COUNT
	.align		4
        /*001c*/ 	.byte	0x02, 0x4a
	.zero		1
	.zero		1


	//----- nvinfo : EIATTR_SYSCALL_OFFSETS
	.align		4
        /*0020*/ 	.byte	0x04, 0x46
        /*0022*/ 	.short	(.L_14 - .L_13)


	//   ....[0]....
.L_13:
        /*0024*/ 	.word	0x000001d0


	//----- nvinfo : EIATTR_EXIT_INSTR_OFFSETS
	.align		4
.L_14:
        /*0028*/ 	.byte	0x04, 0x1c
        /*002a*/ 	.short	(.L_16 - .L_15)


	//   ....[0]....
.L_15:
        /*002c*/ 	.word	0x000001e0


	//----- nvinfo : EIATTR_SW_WAR
	.align		4
.L_16:
        /*0030*/ 	.byte	0x04, 0x36
        /*0032*/ 	.short	(.L_18 - .L_17)
.L_17:
        /*0034*/ 	.word	0x00000008
.L_18:


//--------------------- .nv.callgraph             --------------------------
	.section	.nv.callgraph,"",@"SHT_CUDA_CALLGRAPH"
	.align	4
	.sectionentsize	8
	.align		4
        /*0000*/ 	.word	0x00000000
	.align		4
        /*0004*/ 	.word	0xffffffff
	.align		4
        /*0008*/ 	.word	index@(_Z5hellov)
	.align		4
        /*000c*/ 	.word	index@(vprintf)
	.align		4
        /*0010*/ 	.word	0x00000000
	.align		4
        /*0014*/ 	.word	0xfffffffe
	.align		4
        /*0018*/ 	.word	0x00000000
	.align		4
        /*001c*/ 	.word	0xfffffffd
	.align		4
        /*0020*/ 	.word	0x00000000
	.align		4
        /*0024*/ 	.word	0xfffffffc


//--------------------- .nv.constant4             --------------------------
	.section	.nv.constant4,"a",@progbits
	.align	8
	.align		8
.nv.constant4:
        /*0000*/ 	.dword	vprintf
	.align		8
        /*0008*/ 	.dword	$str
	.align		8
        /*0010*/ 	.dword	STR
	.align		8
        /*0018*/ 	.dword	$str$1


//--------------------- .text._Z5hellov           --------------------------
	.section	.text._Z5hellov,"ax",@progbits
	.align	128
        .global         _Z5hellov
        .type           _Z5hellov,@function
        .size           _Z5hellov,(.L_x_2 - _Z5hellov)
        .other          _Z5hellov,@"STO_CUDA_ENTRY STV_DEFAULT"
_Z5hellov:
.text._Z5hellov:
[----:B------:R-:W0:Y:S08]  /*0000*/  LDC R1, c[0x0][0x37c] ;  /* 0x0000df00ff017b82 */ /* 0x000e300000000800 */
[----:B------:R-:W1:Y:S01]  /*0010*/  LDC.64 R2, c[0x4][0x10] ;  /* 0x01000400ff027b82 */ /* 0x000e620000000a00 */
[----:B------:R-:W1:Y:S01]  /*0020*/  LDCU.64 UR4, c[0x0][0x358] ;  /* 0x00006b00ff0477ac */ /* 0x000e620008000a00 */
[----:B------:R-:W2:Y:S01]  /*0030*/  S2R R5, SR_TID.X ;  /* 0x0000000000057919 */ /* 0x000ea20000002100 */
[----:B0-----:R-:W-:Y:S01]  /*0040*/  VIADD R1, R1, 0xfffffff8 ;  /* 0xfffffff801017836 */ /* 0x001fe20000000000 */
[----:B------:R-:W0:Y:S01]  /*0050*/  LDCU.64 UR6, c[0x4][0x18] ;  /* 0x01000300ff0677ac */ /* 0x000e220008000a00 */
[----:B-1----:R-:W3:Y:S01]  /*0060*/  LDG.E.64 R2, desc[UR4][R2.64] ;  /* 0x0000000402027981 */ /* 0x002ee2000c1e1b00 */
[----:B--2---:R-:W-:-:S05]  /*0070*/  LOP3.LUT R0, R5, 0xffff, RZ, 0xc0, !PT ;  /* 0x0000ffff05007812 */ /* 0x004fca00078ec0ff */
[----:B------:R-:W-:-:S05]  /*0080*/  IMAD R0, R0, 0x1556, RZ ;  /* 0x0000155600007824 */ /* 0x000fca00078e02ff */
[----:B------:R-:W-:-:S04]  /*0090*/  SHF.R.U32.HI R0, RZ, 0x10, R0 ;  /* 0x00000010ff007819 */ /* 0x000fc80000011600 */
[----:B------:R-:W-:-:S05]  /*00a0*/  PRMT R0, R0, 0x9910, RZ ;  /* 0x0000991000007816 */ /* 0x000fca00000000ff */
[----:B------:R-:W-:-:S04]  /*00b0*/  IMAD R0, R0, 0xc, RZ ;  /* 0x0000000c00007824 */ /* 0x000fc800078e02ff */
[----:B------:R-:W-:-:S05]  /*00c0*/  IMAD.MOV R0, RZ, RZ, -R0 ;  /* 0x000000ffff007224 */ /* 0x000fca00078e0a00 */
[----:B------:R-:W-:-:S05]  /*00d0*/  PRMT R0, R0, 0x7710, RZ ;  /* 0x0000771000007816 */ /* 0x000fca00000000ff */
[----:B------:R-:W-:-:S05]  /*00e0*/  IMAD.IADD R0, R0, 0x1, R5 ;  /* 0x0000000100007824 */ /* 0x000fca00078e0205 */
[----:B------:R-:W-:-:S04]  /*00f0*/  LOP3.LUT R9, R0, 0xffff, RZ, 0xc0, !PT ;  /* 0x0000ffff00097812 */ /* 0x000fc800078ec0ff */
[----:B---3--:R-:W-:-:S05]  /*0100*/  IADD3 R8, P0, PT, R2, R9, RZ ;  /* 0x0000000902087210 */ /* 0x008fca0007f1e0ff */
[----:B------:R-:W-:-:S05]  /*0110*/  IMAD.X R9, RZ, RZ, R3, P0 ;  /* 0x000000ffff097224 */ /* 0x000fca00000e0603 */
[----:B------:R-:W2:Y:S01]  /*0120*/  LD.E.S8 R0, desc[UR4][R8.64] ;  /* 0x0000000408007980 */ /* 0x000ea2000c101300 */
[----:B------:R-:W-:Y:S01]  /*0130*/  MOV R2, 0x0 ;  /* 0x0000000000027802 */ /* 0x000fe20000000f00 */
[----:B------:R-:W1:Y:S01]  /*0140*/  LDCU UR4, c[0x0][0x2f8] ;  /* 0x00005f00ff0477ac */ /* 0x000e620008000800 */
[----:B0-----:R-:W-:Y:S02]  /*0150*/  IMAD.U32 R4, RZ, RZ, UR6 ;  /* 0x00000006ff047e24 */ /* 0x001fe4000f8e00ff */
[----:B------:R-:W-:Y:S01]  /*0160*/  IMAD.U32 R5, RZ, RZ, UR7 ;  /* 0x00000007ff057e24 */ /* 0x000fe2000f8e00ff */
[----:B------:R-:W0:Y:S01]  /*0170*/  LDCU UR5, c[0x0][0x2fc] ;  /* 0x00005f80ff0577ac */ /* 0x000e220008000800 */
[----:B------:R-:W3:Y:S01]  /*0180*/  LDC.64 R2, c[0x4][R2] ;  /* 0x0100000002027b82 */ /* 0x000ee20000000a00 */
[----:B-1----:R-:W-:-:S05]  /*0190*/  IADD3 R6, P0, PT, R1, UR4, RZ ;  /* 0x0000000401067c10 */ /* 0x002fca000ff1e0ff */
[----:B0-----:R-:W-:Y:S01]  /*01a0*/  IMAD.X R7, RZ, RZ, UR5, P0 ;  /* 0x00000005ff077e24 */ /* 0x001fe200080e06ff */
[----:B--23--:R0:W-:Y:S07]  /*01b0*/  STL [R1], R0 ;  /* 0x0000000001007387 */ /* 0x00c1ee0000100800 */
[----:B------:R-:W-:-:S07]  /*01c0*/  LEPC R20, `(.L_x_0) ;  /* 0x000000001014794e */ /* 0x000fce0000000000 */
[----:B0-----:R-:W-:Y:S05]  /*01d0*/  CALL.ABS.NOINC R2 ;  /* 0x0000000002007343 */ /* 0x001fea0003c00000 */
.L_x_0:
[----:B------:R-:W-:Y:S05]  /*01e0*/  EXIT ;  /* 0x000000000000794d */ /* 0x000fea0003800000 */
.L_x_1:
[----:B------:R-:W-:-:S00]  /*01f0*/  BRA `(.L_x_1) ;  /* 0xfffffffc00fc7947 */ /* 0x000fc0000383ffff */
[----:B------:R-:W-:-:S00]  /*0200*/  NOP ;  /* 0x0000000000007918 */ /* 0x000fc00000000000 */
[----:B------:R-:W-:-:S00]  /*0210*/  NOP ;  /* 0x0000000000007918 */ /* 0x000fc00000000000 */
[----:B------:R-:W-:-:S00]  /*0220*/  NOP ;  /* 0x0000000000007918 */ /* 0x000fc00000000000 */
[----:B------:R-:W-:-:S00]  /*0230*/  NOP ;  /* 0x0000000000007918 */ /* 0x000fc00000000000 */
[----:B------:R-:W-:-:S00]  /*0240*/  NOP ;  /* 0x0000000000007918 */ /* 0x000fc00000000000 */
[----:B------:R-:W-:-:S00]  /*0250*/  NOP ;  /* 0x0000000000007918 */ /* 0x000fc00000000000 */
[----:B------:R-:W-:-:S00]  /*0260*/  NOP ;  /* 0x0000000000007918 */ /* 0x000fc00000000000 */
[----:B------:R-:W-:-:S00]  /*0270*/  NOP ;  /* 0x0000000000007918 */ /* 0x000fc00000000000 */
.L_x_2:


//--------------------- .nv.global.init           --------------------------
	.section	.nv.global.init,"aw",@progbits
	.align	8
	.align		8
.nv.global.init:
	.type		STR,@object
	.size		STR,($str$1 - STR)
STR:
        /*0000*/ 	.dword	fun@R_CUDA_G64($str)
	.type		$str$1,@object
	.size		$str$1,($str - $str$1)
$str$1:
        /*0008*/ 	.byte	0x25, 0x63, 0x00
	.type		$str,@object
	.size		$str,(.L_0 - $str)
$str:
        /*000b*/ 	.byte	0x48, 0x45, 0x4c, 0x4c, 0x4f, 0x20, 0x57, 0x4f, 0x52, 0x4c, 0x44, 0x21, 0x00
.L_0:


//--------------------- .nv.shared.reserved.0     --------------------------
	.section	.nv.shared.reserved.0,"aw",@nobits
	.weak		__nv_reservedSMEM_offset_0_alias
	.size		__nv_reservedSMEM_offset_0_alias, 0, 64
	.other		__nv_reservedSMEM_offset_0_alias,@"STO_CUDA_RESERVED_SHARED STV_DEFAULT"
__nv_reservedSMEM_offset_0_alias:
	.zero		0
	.zero		64


//--------------------- .nv.constant0._Z5hellov   --------------------------
	.section	.nv.constant0._Z5hellov,"a",@progbits
	.sectionflags	@""
	.align	4
.nv.constant0._Z5hellov:
	.zero		896


//--------------------- SYMBOLS --------------------------

	.type		.nv.reservedSmem.offset0,@object
	.size		.nv.reservedSmem.offset0,0x4
	.type		vprintf,@function
